//
// Generated by NVIDIA NVVM Compiler
//
// Compiler Build ID: CL-36424714
// Cuda compilation tools, release 13.0, V13.0.88
// Based on NVVM 20.0.0
//

.version 9.0
.target sm_100
.address_size 64

	// .globl	_Z5benchPyS_i

.visible .entry _Z5benchPyS_i(
	.param .u64 .ptr .align 1 _Z5benchPyS_i_param_0,
	.param .u64 .ptr .align 1 _Z5benchPyS_i_param_1,
	.param .u32 _Z5benchPyS_i_param_2
)
{
	.reg .pred 	%p<7>;
	.reg .b32 	%r<33>;
	.reg .b64 	%rd<33>;

	ld.param.u64 	%rd3, [_Z5benchPyS_i_param_0];
	ld.param.u64 	%rd4, [_Z5benchPyS_i_param_1];
	ld.param.u32 	%r12, [_Z5benchPyS_i_param_2];
	cvta.to.global.u64 	%rd1, %rd4;
	cvta.to.global.u64 	%rd2, %rd3;
	mov.u32 	%r13, %ctaid.x;
	mov.u32 	%r14, %ntid.x;
	mov.u32 	%r15, %tid.x;
	mad.lo.s32 	%r31, %r13, %r14, %r15;
	mov.u32 	%r16, %nctaid.x;
	mul.lo.s32 	%r2, %r14, %r16;
	setp.ge.s32 	%p1, %r31, %r12;
	@%p1 bra 	$L__BB0_7;
	add.s32 	%r17, %r31, %r2;
	max.s32 	%r18, %r12, %r17;
	setp.lt.s32 	%p2, %r17, %r12;
	selp.u32 	%r19, 1, 0, %p2;
	add.s32 	%r20, %r17, %r19;
	sub.s32 	%r21, %r18, %r20;
	div.u32 	%r22, %r21, %r2;
	add.s32 	%r3, %r22, %r19;
	and.b32  	%r23, %r3, 3;
	setp.eq.s32 	%p3, %r23, 3;
	@%p3 bra 	$L__BB0_4;
	add.s32 	%r24, %r3, 1;
	and.b32  	%r25, %r24, 3;
	neg.s32 	%r29, %r25;
$L__BB0_3:
	.pragma "nounroll";
	cvt.s64.s32 	%rd5, %r31;
	mul.wide.s32 	%rd6, %r31, 8;
	add.s64 	%rd7, %rd1, %rd6;
	add.s64 	%rd8, %rd2, %rd6;
	ld.global.u64 	%rd9, [%rd8];
	atom.relaxed.global.cas.b64 	%rd10, [%rd7], %rd5, %rd9;
	add.s32 	%r31, %r31, %r2;
	add.s32 	%r29, %r29, 1;
	setp.ne.s32 	%p4, %r29, 0;
	@%p4 bra 	$L__BB0_3;
$L__BB0_4:
	setp.lt.u32 	%p5, %r3, 3;
	@%p5 bra 	$L__BB0_7;
	mul.wide.s32 	%rd18, %r2, 8;
$L__BB0_6:
	cvt.s64.s32 	%rd11, %r31;
	mul.wide.s32 	%rd12, %r31, 8;
	add.s64 	%rd13, %rd1, %rd12;
	add.s64 	%rd14, %rd2, %rd12;
	ld.global.u64 	%rd15, [%rd14];
	atom.relaxed.global.cas.b64 	%rd16, [%rd13], %rd11, %rd15;
	add.s32 	%r26, %r31, %r2;
	cvt.s64.s32 	%rd17, %r26;
	add.s64 	%rd19, %rd13, %rd18;
	add.s64 	%rd20, %rd14, %rd18;
	ld.global.u64 	%rd21, [%rd20];
	atom.relaxed.global.cas.b64 	%rd22, [%rd19], %rd17, %rd21;
	add.s32 	%r27, %r26, %r2;
	cvt.s64.s32 	%rd23, %r27;
	add.s64 	%rd24, %rd19, %rd18;
	add.s64 	%rd25, %rd20, %rd18;
	ld.global.u64 	%rd26, [%rd25];
	atom.relaxed.global.cas.b64 	%rd27, [%rd24], %rd23, %rd26;
	add.s32 	%r28, %r27, %r2;
	cvt.s64.s32 	%rd28, %r28;
	add.s64 	%rd29, %rd24, %rd18;
	add.s64 	%rd30, %rd25, %rd18;
	ld.global.u64 	%rd31, [%rd30];
	atom.relaxed.global.cas.b64 	%rd32, [%rd29], %rd28, %rd31;
	add.s32 	%r31, %r28, %r2;
	setp.lt.s32 	%p6, %r31, %r12;
	@%p6 bra 	$L__BB0_6;
$L__BB0_7:
	ret;

}


// ===== COMPILED SASS (sm_100) =====

	.target	sm_100

	.elftype	@"ET_EXEC"


//--------------------- .note.nv.tkinfo           --------------------------
	.section	.note.nv.tkinfo,"",@"SHT_NOTE"
	.sectionflags	@"SHF_NOTE_NV_TKINFO"
	.tkinfo
        /*0018*/ 	.word	0x00000002
        /*0030*/ 	.string	""
        /*0030*/ 	.string	"ptxas"
        /*0030*/ 	.string	"Cuda compilation tools, release 13.0, V13.0.88"
        /*0030*/ 	.string	"Build cuda_13.0.r13.0/compiler.36424714_0"
        /*0030*/ 	.string	"-arch sm_100 -m 64 "



//--------------------- .note.nv.cuinfo           --------------------------
	.section	.note.nv.cuinfo,"",@"SHT_NOTE"
	.sectionflags	@"SHF_NOTE_NV_CUINFO"
        /*0018*/ 	.short	0x0002
        /*001a*/ 	.short	0x0064
        /*001c*/ 	.short	0x0082
	.zero		2


//--------------------- .nv.info                  --------------------------
	.section	.nv.info,"",@"SHT_CUDA_INFO"
	.align	4


	//----- nvinfo : EIATTR_REGCOUNT
	.align		4
        /*0000*/ 	.byte	0x04, 0x2f
        /*0002*/ 	.short	(.L_1 - .L_0)
	.align		4
.L_0:
        /*0004*/ 	.word	index@(_Z5benchPyS_i)
        /*0008*/ 	.word	0x0000001a


	//----- nvinfo : EIATTR_FRAME_SIZE
	.align		4
.L_1:
        /*000c*/ 	.byte	0x04, 0x11
        /*000e*/ 	.short	(.L_3 - .L_2)
	.align		4
.L_2:
        /*0010*/ 	.word	index@(_Z5benchPyS_i)
        /*0014*/ 	.word	0x00000000


	//----- nvinfo : EIATTR_MIN_STACK_SIZE
	.align		4
.L_3:
        /*0018*/ 	.byte	0x04, 0x12
        /*001a*/ 	.short	(.L_5 - .L_4)
	.align		4
.L_4:
        /*001c*/ 	.word	index@(_Z5benchPyS_i)
        /*0020*/ 	.word	0x00000000
.L_5:


//--------------------- .nv.compat                --------------------------
	.section	.nv.compat,"",@"SHT_CUDA_COMPAT_INFO"
	.align	4
        /*0000*/ 	.byte	0x02, 0x09, 0x00, 0x00, 0x02, 0x02, 0x01, 0x00, 0x02, 0x05, 0x05, 0x00, 0x03, 0x07, 0x01, 0x01
        /*0010*/ 	.byte	0x02, 0x03, 0x00, 0x00, 0x02, 0x06, 0x01, 0x00, 0x04, 0x0b, 0x08, 0x00, 0x09, 0x00, 0x00, 0x00
        /*0020*/ 	.byte	0x00, 0x00, 0x00, 0x00


//--------------------- .nv.info._Z5benchPyS_i    --------------------------
	.section	.nv.info._Z5benchPyS_i,"",@"SHT_CUDA_INFO"
	.sectionflags	@""
	.align	4


	//----- nvinfo : EIATTR_CUDA_API_VERSION
	.align		4
        /*0000*/ 	.byte	0x04, 0x37
        /*0002*/ 	.short	(.L_7 - .L_6)
.L_6:
        /*0004*/ 	.word	0x00000082


	//----- nvinfo : EIATTR_KPARAM_INFO
	.align		4
.L_7:
        /*0008*/ 	.byte	0x04, 0x17
        /*000a*/ 	.short	(.L_9 - .L_8)
.L_8:
        /*000c*/ 	.word	0x00000000
        /*0010*/ 	.short	0x0002
        /*0012*/ 	.short	0x0010
        /*0014*/ 	.byte	0x00, 0xf0, 0x11, 0x00


	//----- nvinfo : EIATTR_KPARAM_INFO
	.align		4
.L_9:
        /*0018*/ 	.byte	0x04, 0x17
        /*001a*/ 	.short	(.L_11 - .L_10)
.L_10:
        /*001c*/ 	.word	0x00000000
        /*0020*/ 	.short	0x0001
        /*0022*/ 	.short	0x0008
        /*0024*/ 	.byte	0x00, 0xf5, 0x21, 0x00


	//----- nvinfo : EIATTR_KPARAM_INFO
	.align		4
.L_11:
        /*0028*/ 	.byte	0x04, 0x17
        /*002a*/ 	.short	(.L_13 - .L_12)
.L_12:
        /*002c*/ 	.word	0x00000000
        /*0030*/ 	.short	0x0000
        /*0032*/ 	.short	0x0000
        /*0034*/ 	.byte	0x00, 0xf5, 0x21, 0x00


	//----- nvinfo : EIATTR_SPARSE_MMA_MASK
	.align		4
.L_13:
        /*0038*/ 	.byte	0x03, 0x50
        /*003a*/ 	.short	0x0000


	//----- nvinfo : EIATTR_MAXREG_COUNT
	.align		4
        /*003c*/ 	.byte	0x03, 0x1b
        /*003e*/ 	.short	0x00ff


	//----- nvinfo : EIATTR_MERCURY_ISA_VERSION
	.align		4
        /*0040*/ 	.byte	0x03, 0x5f
        /*0042*/ 	.short	0x0101


	//----- nvinfo : EIATTR_VRC_CTA_INIT_COUNT
	.align		4
        /*0044*/ 	.byte	0x02, 0x4a
	.zero		1
	.zero		1


	//----- nvinfo : EIATTR_EXIT_INSTR_OFFSETS
	.align		4
        /*0048*/ 	.byte	0x04, 0x1c
        /*004a*/ 	.short	(.L_15 - .L_14)


	//   ....[0]....
.L_14:
        /*004c*/ 	.word	0x00000090


	//   ....[1]....
        /*0050*/ 	.word	0x000003a0


	//   ....[2]....
        /*0054*/ 	.word	0x000005c0


	//----- nvinfo : EIATTR_CRS_STACK_SIZE
	.align		4
.L_15:
        /*0058*/ 	.byte	0x04, 0x1e
        /*005a*/ 	.short	(.L_17 - .L_16)
.L_16:
        /*005c*/ 	.word	0x00000000


	//----- nvinfo : EIATTR_CBANK_PARAM_SIZE
	.align		4
.L_17:
        /*0060*/ 	.byte	0x03, 0x19
        /*0062*/ 	.short	0x0014


	//----- nvinfo : EIATTR_PARAM_CBANK
	.align		4
        /*0064*/ 	.byte	0x04, 0x0a
        /*0066*/ 	.short	(.L_19 - .L_18)
	.align		4
.L_18:
        /*0068*/ 	.word	index@(.nv.constant0._Z5benchPyS_i)
        /*006c*/ 	.short	0x0380
        /*006e*/ 	.short	0x0014


	//----- nvinfo : EIATTR_SW_WAR
	.align		4
.L_19:
        /*0070*/ 	.byte	0x04, 0x36
        /*0072*/ 	.short	(.L_21 - .L_20)
.L_20:
        /*0074*/ 	.word	0x00000008
.L_21:


//--------------------- .nv.callgraph             --------------------------
	.section	.nv.callgraph,"",@"SHT_CUDA_CALLGRAPH"
	.align	4
	.sectionentsize	8
	.align		4
        /*0000*/ 	.word	0x00000000
	.align		4
        /*0004*/ 	.word	0xffffffff
	.align		4
        /*0008*/ 	.word	0x00000000
	.align		4
        /*000c*/ 	.word	0xfffffffe
	.align		4
        /*0010*/ 	.word	0x00000000
	.align		4
        /*0014*/ 	.word	0xfffffffd
	.align		4
        /*0018*/ 	.word	0x00000000
	.align		4
        /*001c*/ 	.word	0xfffffffc


//--------------------- .text._Z5benchPyS_i       --------------------------
	.section	.text._Z5benchPyS_i,"ax",@progbits
	.align	128
        .global         _Z5benchPyS_i
        .type           _Z5benchPyS_i,@function
        .size           _Z5benchPyS_i,(.L_x_5 - _Z5benchPyS_i)
        .other          _Z5benchPyS_i,@"STO_CUDA_ENTRY STV_DEFAULT"
_Z5benchPyS_i:
.text._Z5benchPyS_i:
[----:B------:R-:W-:Y:S01]  /*0000*/  LDC R1, c[0x0][0x37c] ;  /* 0x0000df00ff017b82 */ /* 0x000fe20000000800 */
[----:B------:R-:W0:Y:S07]  /*0010*/  S2R R7, SR_TID.X ;  /* 0x0000000000077919 */ /* 0x000e2e0000002100 */
[----:B------:R-:W0:Y:S01]  /*0020*/  S2UR UR4, SR_CTAID.X ;  /* 0x00000000000479c3 */ /* 0x000e220000002500 */
[----:B------:R-:W1:Y:S07]  /*0030*/  LDCU UR6, c[0x0][0x390] ;  /* 0x00007200ff0677ac */ /* 0x000e6e0008000800 */
[----:B------:R-:W0:Y:S01]  /*0040*/  LDC R0, c[0x0][0x360] ;  /* 0x0000d800ff007b82 */ /* 0x000e220000000800 */
[----:B------:R-:W2:Y:S01]  /*0050*/  LDCU UR5, c[0x0][0x370] ;  /* 0x00006e00ff0577ac */ /* 0x000ea20008000800 */
[----:B0-----:R-:W-:-:S02]  /*0060*/  IMAD R7, R0, UR4, R7 ;  /* 0x0000000400077c24 */ /* 0x001fc4000f8e0207 */
[----:B--2---:R-:W-:-:S03]  /*0070*/  IMAD R0, R0, UR5, RZ ;  /* 0x0000000500007c24 */ /* 0x004fc6000f8e02ff */
[----:B-1----:R-:W-:-:S13]  /*0080*/  ISETP.GE.AND P0, PT, R7, UR6, PT ;  /* 0x0000000607007c0c */ /* 0x002fda000bf06270 */
[----:B------:R-:W-:Y:S05]  /*0090*/  @P0 EXIT ;  /* 0x000000000000094d */ /* 0x000fea0003800000 */
[----:B------:R-:W0:Y:S01]  /*00a0*/  I2F.U32.RP R8, R0 ;  /* 0x0000000000087306 */ /* 0x000e220000209000 */
[C---:B------:R-:W-:Y:S01]  /*00b0*/  IADD3 R4, PT, PT, R0.reuse, R7, RZ ;  /* 0x0000000700047210 */ /* 0x040fe20007ffe0ff */
[----:B------:R-:W-:Y:S01]  /*00c0*/  IMAD.MOV R9, RZ, RZ, -R0 ;  /* 0x000000ffff097224 */ /* 0x000fe200078e0a00 */
[----:B------:R-:W-:Y:S01]  /*00d0*/  ISETP.NE.U32.AND P2, PT, R0, RZ, PT ;  /* 0x000000ff0000720c */ /* 0x000fe20003f45070 */
[----:B------:R-:W1:Y:S01]  /*00e0*/  LDCU.64 UR4, c[0x0][0x358] ;  /* 0x00006b00ff0477ac */ /* 0x000e620008000a00 */
[C---:B------:R-:W-:Y:S01]  /*00f0*/  ISETP.GE.AND P0, PT, R4.reuse, UR6, PT ;  /* 0x0000000604007c0c */ /* 0x040fe2000bf06270 */
[----:B------:R-:W-:Y:S01]  /*0100*/  BSSY.RECONVERGENT B0, `(.L_x_0) ;  /* 0x0000029000007945 */ /* 0x000fe20003800200 */
[----:B------:R-:W-:Y:S02]  /*0110*/  VIMNMX R5, PT, PT, R4, UR6, !PT ;  /* 0x0000000604057c48 */ /* 0x000fe4000ffe0100 */
[----:B------:R-:W-:-:S04]  /*0120*/  SEL R6, RZ, 0x1, P0 ;  /* 0x00000001ff067807 */ /* 0x000fc80000000000 */
[----:B------:R-:W-:Y:S01]  /*0130*/  IADD3 R5, PT, PT, R5, -R4, -R6 ;  /* 0x8000000405057210 */ /* 0x000fe20007ffe806 */
[----:B0-----:R-:W0:Y:S02]  /*0140*/  MUFU.RCP R8, R8 ;  /* 0x0000000800087308 */ /* 0x001e240000001000 */
[----:B0-----:R-:W-:-:S06]  /*0150*/  VIADD R2, R8, 0xffffffe ;  /* 0x0ffffffe08027836 */ /* 0x001fcc0000000000 */
[----:B------:R0:W2:Y:S02]  /*0160*/  F2I.FTZ.U32.TRUNC.NTZ R3, R2 ;  /* 0x0000000200037305 */ /* 0x0000a4000021f000 */
[----:B0-----:R-:W-:Y:S02]  /*0170*/  IMAD.MOV.U32 R2, RZ, RZ, RZ ;  /* 0x000000ffff027224 */ /* 0x001fe400078e00ff */
[----:B--2---:R-:W-:-:S04]  /*0180*/  IMAD R9, R9, R3, RZ ;  /* 0x0000000309097224 */ /* 0x004fc800078e02ff */
[----:B------:R-:W-:-:S06]  /*0190*/  IMAD.HI.U32 R8, R3, R9, R2 ;  /* 0x0000000903087227 */ /* 0x000fcc00078e0002 */
[----:B------:R-:W-:-:S05]  /*01a0*/  IMAD.HI.U32 R9, R8, R5, RZ ;  /* 0x0000000508097227 */ /* 0x000fca00078e00ff */
[----:B------:R-:W-:-:S05]  /*01b0*/  IADD3 R2, PT, PT, -R9, RZ, RZ ;  /* 0x000000ff09027210 */ /* 0x000fca0007ffe1ff */
[----:B------:R-:W-:Y:S02]  /*01c0*/  IMAD R5, R0, R2, R5 ;  /* 0x0000000200057224 */ /* 0x000fe400078e0205 */
[----:B------:R-:W0:Y:S03]  /*01d0*/  LDC.64 R2, c[0x0][0x388] ;  /* 0x0000e200ff027b82 */ /* 0x000e260000000a00 */
[----:B------:R-:W-:-:S13]  /*01e0*/  ISETP.GE.U32.AND P0, PT, R5, R0, PT ;  /* 0x000000000500720c */ /* 0x000fda0003f06070 */
[----:B------:R-:W-:Y:S01]  /*01f0*/  @P0 IMAD.IADD R5, R5, 0x1, -R0 ;  /* 0x0000000105050824 */ /* 0x000fe200078e0a00 */
[----:B------:R-:W-:-:S04]  /*0200*/  @P0 IADD3 R9, PT, PT, R9, 0x1, RZ ;  /* 0x0000000109090810 */ /* 0x000fc80007ffe0ff */
[-C--:B------:R-:W-:Y:S02]  /*0210*/  ISETP.GE.U32.AND P1, PT, R5, R0.reuse, PT ;  /* 0x000000000500720c */ /* 0x080fe40003f26070 */
[----:B------:R-:W2:Y:S11]  /*0220*/  LDC.64 R4, c[0x0][0x380] ;  /* 0x0000e000ff047b82 */ /* 0x000eb60000000a00 */
[----:B------:R-:W-:Y:S01]  /*0230*/  @P1 VIADD R9, R9, 0x1 ;  /* 0x0000000109091836 */ /* 0x000fe20000000000 */
[----:B------:R-:W-:-:S04]  /*0240*/  @!P2 LOP3.LUT R9, RZ, R0, RZ, 0x33, !PT ;  /* 0x00000000ff09a212 */ /* 0x000fc800078e33ff */
[----:B------:R-:W-:-:S04]  /*0250*/  IADD3 R6, PT, PT, R6, R9, RZ ;  /* 0x0000000906067210 */ /* 0x000fc80007ffe0ff */
[C---:B------:R-:W-:Y:S02]  /*0260*/  LOP3.LUT R8, R6.reuse, 0x3, RZ, 0xc0, !PT ;  /* 0x0000000306087812 */ /* 0x040fe400078ec0ff */
[----:B------:R-:W-:Y:S02]  /*0270*/  ISETP.GE.U32.AND P1, PT, R6, 0x3, PT ;  /* 0x000000030600780c */ /* 0x000fe40003f26070 */
[----:B------:R-:W-:-:S13]  /*0280*/  ISETP.NE.AND P0, PT, R8, 0x3, PT ;  /* 0x000000030800780c */ /* 0x000fda0003f05270 */
[----:B01----:R-:W-:Y:S05]  /*0290*/  @!P0 BRA `(.L_x_1) ;  /* 0x00000000003c8947 */ /* 0x003fea0003800000 */
[----:B------:R-:W0:Y:S01]  /*02a0*/  LDC.64 R12, c[0x0][0x380] ;  /* 0x0000e000ff0c7b82 */ /* 0x000e220000000a00 */
[----:B------:R-:W-:-:S05]  /*02b0*/  VIADD R6, R6, 0x1 ;  /* 0x0000000106067836 */ /* 0x000fca0000000000 */
[----:B------:R-:W-:Y:S02]  /*02c0*/  LOP3.LUT R6, R6, 0x3, RZ, 0xc0, !PT ;  /* 0x0000000306067812 */ /* 0x000fe400078ec0ff */
[----:B------:R-:W1:Y:S02]  /*02d0*/  LDC.64 R14, c[0x0][0x388] ;  /* 0x0000e200ff0e7b82 */ /* 0x000e640000000a00 */
[----:B------:R-:W-:-:S07]  /*02e0*/  IADD3 R6, PT, PT, -R6, RZ, RZ ;  /* 0x000000ff06067210 */ /* 0x000fce0007ffe1ff */
.L_x_2:
[----:B0--3--:R-:W-:-:S06]  /*02f0*/  IMAD.WIDE R10, R7, 0x8, R12 ;  /* 0x00000008070a7825 */ /* 0x009fcc00078e020c */
[----:B------:R-:W3:Y:S01]  /*0300*/  LDG.E.64 R10, desc[UR4][R10.64] ;  /* 0x000000040a0a7981 */ /* 0x000ee2000c1e1b00 */
[----:B------:R-:W-:Y:S01]  /*0310*/  IADD3 R6, PT, PT, R6, 0x1, RZ ;  /* 0x0000000106067810 */ /* 0x000fe20007ffe0ff */
[----:B-1----:R-:W-:Y:S01]  /*0320*/  IMAD.WIDE R16, R7, 0x8, R14 ;  /* 0x0000000807107825 */ /* 0x002fe200078e020e */
[--C-:B------:R-:W-:Y:S02]  /*0330*/  SHF.R.S32.HI R9, RZ, 0x1f, R7.reuse ;  /* 0x0000001fff097819 */ /* 0x100fe40000011407 */
[----:B------:R-:W-:Y:S01]  /*0340*/  ISETP.NE.AND P0, PT, R6, RZ, PT ;  /* 0x000000ff0600720c */ /* 0x000fe20003f05270 */
[--C-:B------:R-:W-:Y:S02]  /*0350*/  IMAD.MOV.U32 R8, RZ, RZ, R7.reuse ;  /* 0x000000ffff087224 */ /* 0x100fe400078e0007 */
[----:B------:R-:W-:-:S03]  /*0360*/  IMAD.IADD R7, R0, 0x1, R7 ;  /* 0x0000000100077824 */ /* 0x000fc600078e0207 */
[----:B---3-5:R3:W5:Y:S07]  /*0370*/  ATOMG.E.CAS.64.STRONG.GPU PT, RZ, [R16], R8, R10 ;  /* 0x0000000810ff73a9 */ /* 0x02876e00001ee50a */
[----:B------:R-:W-:Y:S05]  /*0380*/  @P0 BRA `(.L_x_2) ;  /* 0xfffffffc00d80947 */ /* 0x000fea000383ffff */
.L_x_1:
[----:B------:R-:W-:Y:S05]  /*0390*/  BSYNC.RECONVERGENT B0 ;  /* 0x0000000000007941 */ /* 0x000fea0003800200 */
.L_x_0:
[----:B------:R-:W-:Y:S05]  /*03a0*/  @!P1 EXIT ;  /* 0x000000000000994d */ /* 0x000fea0003800000 */
.L_x_3:
[----:B--2---:R-:W-:-:S05]  /*03b0*/  IMAD.WIDE R14, R7, 0x8, R4 ;  /* 0x00000008070e7825 */ /* 0x004fca00078e0204 */
[----:B0-----:R-:W2:Y:S01]  /*03c0*/  LDG.E.64 R18, desc[UR4][R14.64] ;  /* 0x000000040e127981 */ /* 0x001ea2000c1e1b00 */
[----:B---3--:R-:W-:Y:S01]  /*03d0*/  SHF.R.S32.HI R17, RZ, 0x1f, R7 ;  /* 0x0000001fff117819 */ /* 0x008fe20000011407 */
[----:B------:R-:W-:Y:S01]  /*03e0*/  IMAD.WIDE R20, R7, 0x8, R2 ;  /* 0x0000000807147825 */ /* 0x000fe200078e0202 */
[----:B------:R-:W-:-:S03]  /*03f0*/  MOV R16, R7 ;  /* 0x0000000700107202 */ /* 0x000fc60000000f00 */
[----:B------:R-:W-:-:S04]  /*0400*/  IMAD.WIDE R8, R0, 0x8, R14 ;  /* 0x0000000800087825 */ /* 0x000fc800078e020e */
[C---:B------:R-:W-:Y:S01]  /*0410*/  IMAD.IADD R23, R0.reuse, 0x1, R7 ;  /* 0x0000000100177824 */ /* 0x040fe200078e0207 */
[----:B--2--5:R-:W5:Y:S04]  /*0420*/  ATOMG.E.CAS.64.STRONG.GPU PT, RZ, [R20], R16, R18 ;  /* 0x0000001014ff73a9 */ /* 0x024f6800001ee512 */
[----:B------:R0:W2:Y:S01]  /*0430*/  LDG.E.64 R10, desc[UR4][R8.64] ;  /* 0x00000004080a7981 */ /* 0x0000a2000c1e1b00 */
[----:B------:R-:W-:Y:S01]  /*0440*/  SHF.R.S32.HI R22, RZ, 0x1f, R23 ;  /* 0x0000001fff167819 */ /* 0x000fe20000011417 */
[----:B------:R-:W-:-:S04]  /*0450*/  IMAD.WIDE R12, R0, 0x8, R8 ;  /* 0x00000008000c7825 */ /* 0x000fc800078e0208 */
[----:B------:R-:W-:Y:S01]  /*0460*/  IMAD.WIDE R6, R0, 0x8, R20 ;  /* 0x0000000800067825 */ /* 0x000fe200078e0214 */
[----:B0-----:R-:W-:-:S03]  /*0470*/  MOV R8, R23 ;  /* 0x0000001700087202 */ /* 0x001fc60000000f00 */
[----:B------:R-:W-:Y:S01]  /*0480*/  IMAD.MOV.U32 R9, RZ, RZ, R22 ;  /* 0x000000ffff097224 */ /* 0x000fe200078e0016 */
[----:B------:R-:W-:-:S04]  /*0490*/  IADD3 R23, PT, PT, R0, R23, RZ ;  /* 0x0000001700177210 */ /* 0x000fc80007ffe0ff */
[----:B--2---:R-:W5:Y:S04]  /*04a0*/  ATOMG.E.CAS.64.STRONG.GPU PT, RZ, [R6], R8, R10 ;  /* 0x0000000806ff73a9 */ /* 0x004f6800001ee50a */
[----:B------:R0:W2:Y:S01]  /*04b0*/  LDG.E.64 R14, desc[UR4][R12.64] ;  /* 0x000000040c0e7981 */ /* 0x0000a2000c1e1b00 */
[----:B------:R-:W-:Y:S01]  /*04c0*/  SHF.R.S32.HI R22, RZ, 0x1f, R23 ;  /* 0x0000001fff167819 */ /* 0x000fe20000011417 */
[----:B------:R-:W-:-:S04]  /*04d0*/  IMAD.WIDE R18, R0, 0x8, R12 ;  /* 0x0000000800127825 */ /* 0x000fc800078e020c */
[----:B------:R-:W-:-:S04]  /*04e0*/  IMAD.WIDE R16, R0, 0x8, R6 ;  /* 0x0000000800107825 */ /* 0x000fc800078e0206 */
[--C-:B0-----:R-:W-:Y:S01]  /*04f0*/  IMAD.MOV.U32 R12, RZ, RZ, R23.reuse ;  /* 0x000000ffff0c7224 */ /* 0x101fe200078e0017 */
[----:B------:R-:W-:Y:S01]  /*0500*/  MOV R13, R22 ;  /* 0x00000016000d7202 */ /* 0x000fe20000000f00 */
[----:B------:R-:W-:-:S04]  /*0510*/  IMAD.IADD R23, R0, 0x1, R23 ;  /* 0x0000000100177824 */ /* 0x000fc800078e0217 */
[----:B--2---:R0:W5:Y:S04]  /*0520*/  ATOMG.E.CAS.64.STRONG.GPU PT, RZ, [R16], R12, R14 ;  /* 0x0000000c10ff73a9 */ /* 0x00416800001ee50e */
[----:B------:R-:W2:Y:S01]  /*0530*/  LDG.E.64 R18, desc[UR4][R18.64] ;  /* 0x0000000412127981 */ /* 0x000ea2000c1e1b00 */
[CC--:B------:R-:W-:Y:S01]  /*0540*/  IADD3 R7, PT, PT, R0.reuse, R23.reuse, RZ ;  /* 0x0000001700077210 */ /* 0x0c0fe20007ffe0ff */
[----:B------:R-:W-:Y:S01]  /*0550*/  IMAD.WIDE R8, R0, 0x8, R16 ;  /* 0x0000000800087825 */ /* 0x000fe200078e0210 */
[----:B------:R-:W-:Y:S02]  /*0560*/  SHF.R.S32.HI R20, RZ, 0x1f, R23 ;  /* 0x0000001fff147819 */ /* 0x000fe40000011417 */
[----:B------:R-:W-:Y:S02]  /*0570*/  ISETP.GE.AND P0, PT, R7, UR6, PT ;  /* 0x0000000607007c0c */ /* 0x000fe4000bf06270 */
[----:B0-----:R-:W-:Y:S01]  /*0580*/  MOV R16, R23 ;  /* 0x0000001700107202 */ /* 0x001fe20000000f00 */
[----:B------:R-:W-:-:S05]  /*0590*/  IMAD.MOV.U32 R17, RZ, RZ, R20 ;  /* 0x000000ffff117224 */ /* 0x000fca00078e0014 */
[----:B--2---:R0:W5:Y:S05]  /*05a0*/  ATOMG.E.CAS.64.STRONG.GPU PT, RZ, [R8], R16, R18 ;  /* 0x0000001008ff73a9 */ /* 0x00416a00001ee512 */
[----:B------:R-:W-:Y:S05]  /*05b0*/  @!P0 BRA `(.L_x_3) ;  /* 0xfffffffc007c8947 */ /* 0x000fea000383ffff */
[----:B------:R-:W-:Y:S05]  /*05c0*/  EXIT ;  /* 0x000000000000794d */ /* 0x000fea0003800000 */
.L_x_4:
[----:B------:R-:W-:-:S00]  /*05d0*/  BRA `(.L_x_4) ;  /* 0xfffffffc00fc7947 */ /* 0x000fc0000383ffff */
[----:B------:R-:W-:-:S00]  /*05e0*/  NOP ;  /* 0x0000000000007918 */ /* 0x000fc00000000000 */
        /* <DEDUP_REMOVED lines=9> */
.L_x_5:


//--------------------- .nv.shared.reserved.0     --------------------------
	.section	.nv.shared.reserved.0,"aw",@nobits
	.weak		__nv_reservedSMEM_offset_0_alias
	.size		__nv_reservedSMEM_offset_0_alias, 0, 64
	.other		__nv_reservedSMEM_offset_0_alias,@"STO_CUDA_RESERVED_SHARED STV_DEFAULT"
__nv_reservedSMEM_offset_0_alias:
	.zero		0
	.zero		64


//--------------------- .nv.constant0._Z5benchPyS_i --------------------------
	.section	.nv.constant0._Z5benchPyS_i,"a",@progbits
	.sectionflags	@""
	.align	4
.nv.constant0._Z5benchPyS_i:
	.zero		916


//--------------------- SYMBOLS --------------------------

	.type		.nv.reservedSmem.offset0,@object
	.size		.nv.reservedSmem.offset0,0x4
